//
// Generated by NVIDIA NVVM Compiler
//
// Compiler Build ID: CL-36424714
// Cuda compilation tools, release 13.0, V13.0.88
// Based on NVVM 20.0.0
//

.version 9.0
.target sm_100
.address_size 64

	// .globl	_Z10minElementPiS_

.visible .entry _Z10minElementPiS_(
	.param .u64 .ptr .align 1 _Z10minElementPiS__param_0,
	.param .u64 .ptr .align 1 _Z10minElementPiS__param_1
)
{
	.reg .pred 	%p<19>;
	.reg .b32 	%r<24>;
	.reg .b64 	%rd<7>;

	ld.param.u64 	%rd4, [_Z10minElementPiS__param_0];
	ld.param.u64 	%rd3, [_Z10minElementPiS__param_1];
	cvta.to.global.u64 	%rd1, %rd4;
	mov.u32 	%r11, %ntid.x;
	mov.u32 	%r12, %ctaid.x;
	mov.u32 	%r13, %tid.x;
	mad.lo.s32 	%r1, %r11, %r12, %r13;
	mul.wide.s32 	%rd5, %r1, 4;
	add.s64 	%rd2, %rd1, %rd5;
	setp.gt.s32 	%p1, %r1, 255;
	@%p1 bra 	$L__BB0_3;
	ld.global.u32 	%r14, [%rd2];
	ld.global.u32 	%r2, [%rd2+1024];
	setp.le.s32 	%p2, %r14, %r2;
	@%p2 bra 	$L__BB0_3;
	st.global.u32 	[%rd2], %r2;
$L__BB0_3:
	setp.gt.s32 	%p3, %r1, 127;
	@%p3 bra 	$L__BB0_6;
	ld.global.u32 	%r15, [%rd2];
	ld.global.u32 	%r3, [%rd2+512];
	setp.le.s32 	%p4, %r15, %r3;
	@%p4 bra 	$L__BB0_6;
	st.global.u32 	[%rd2], %r3;
$L__BB0_6:
	setp.gt.s32 	%p5, %r1, 63;
	@%p5 bra 	$L__BB0_9;
	ld.global.u32 	%r16, [%rd2];
	ld.global.u32 	%r4, [%rd2+256];
	setp.le.s32 	%p6, %r16, %r4;
	@%p6 bra 	$L__BB0_9;
	st.global.u32 	[%rd2], %r4;
$L__BB0_9:
	setp.gt.s32 	%p7, %r1, 31;
	@%p7 bra 	$L__BB0_12;
	ld.global.u32 	%r17, [%rd2];
	ld.global.u32 	%r5, [%rd2+128];
	setp.le.s32 	%p8, %r17, %r5;
	@%p8 bra 	$L__BB0_12;
	st.global.u32 	[%rd2], %r5;
$L__BB0_12:
	setp.gt.s32 	%p9, %r1, 15;
	@%p9 bra 	$L__BB0_15;
	ld.global.u32 	%r18, [%rd2];
	ld.global.u32 	%r6, [%rd2+64];
	setp.le.s32 	%p10, %r18, %r6;
	@%p10 bra 	$L__BB0_15;
	st.global.u32 	[%rd2], %r6;
$L__BB0_15:
	setp.gt.s32 	%p11, %r1, 7;
	@%p11 bra 	$L__BB0_18;
	ld.global.u32 	%r19, [%rd2];
	ld.global.u32 	%r7, [%rd2+32];
	setp.le.s32 	%p12, %r19, %r7;
	@%p12 bra 	$L__BB0_18;
	st.global.u32 	[%rd2], %r7;
$L__BB0_18:
	setp.gt.s32 	%p13, %r1, 3;
	@%p13 bra 	$L__BB0_21;
	ld.global.u32 	%r20, [%rd2];
	ld.global.u32 	%r8, [%rd2+16];
	setp.le.s32 	%p14, %r20, %r8;
	@%p14 bra 	$L__BB0_21;
	st.global.u32 	[%rd2], %r8;
$L__BB0_21:
	setp.gt.s32 	%p15, %r1, 1;
	@%p15 bra 	$L__BB0_24;
	ld.global.u32 	%r21, [%rd2];
	ld.global.u32 	%r9, [%rd2+8];
	setp.le.s32 	%p16, %r21, %r9;
	@%p16 bra 	$L__BB0_24;
	st.global.u32 	[%rd2], %r9;
$L__BB0_24:
	setp.gt.s32 	%p17, %r1, 0;
	@%p17 bra 	$L__BB0_27;
	ld.global.u32 	%r22, [%rd2];
	ld.global.u32 	%r10, [%rd2+4];
	setp.le.s32 	%p18, %r22, %r10;
	@%p18 bra 	$L__BB0_27;
	st.global.u32 	[%rd2], %r10;
$L__BB0_27:
	cvta.to.global.u64 	%rd6, %rd3;
	ld.global.u32 	%r23, [%rd1];
	st.global.u32 	[%rd6], %r23;
	ret;

}


// ===== COMPILED SASS (sm_100) =====

	.target	sm_100

	.elftype	@"ET_EXEC"


//--------------------- .note.nv.tkinfo           --------------------------
	.section	.note.nv.tkinfo,"",@"SHT_NOTE"
	.sectionflags	@"SHF_NOTE_NV_TKINFO"
	.tkinfo
        /*0018*/ 	.word	0x00000002
        /*0030*/ 	.string	""
        /*0030*/ 	.string	"ptxas"
        /*0030*/ 	.string	"Cuda compilation tools, release 13.0, V13.0.88"
        /*0030*/ 	.string	"Build cuda_13.0.r13.0/compiler.36424714_0"
        /*0030*/ 	.string	"-arch sm_100 -m 64 "



//--------------------- .note.nv.cuinfo           --------------------------
	.section	.note.nv.cuinfo,"",@"SHT_NOTE"
	.sectionflags	@"SHF_NOTE_NV_CUINFO"
        /*0018*/ 	.short	0x0002
        /*001a*/ 	.short	0x0064
        /*001c*/ 	.short	0x0082
	.zero		2


//--------------------- .nv.info                  --------------------------
	.section	.nv.info,"",@"SHT_CUDA_INFO"
	.align	4


	//----- nvinfo : EIATTR_REGCOUNT
	.align		4
        /*0000*/ 	.byte	0x04, 0x2f
        /*0002*/ 	.short	(.L_1 - .L_0)
	.align		4
.L_0:
        /*0004*/ 	.word	index@(_Z10minElementPiS_)
        /*0008*/ 	.word	0x0000000c


	//----- nvinfo : EIATTR_FRAME_SIZE
	.align		4
.L_1:
        /*000c*/ 	.byte	0x04, 0x11
        /*000e*/ 	.short	(.L_3 - .L_2)
	.align		4
.L_2:
        /*0010*/ 	.word	index@(_Z10minElementPiS_)
        /*0014*/ 	.word	0x00000000


	//----- nvinfo : EIATTR_MIN_STACK_SIZE
	.align		4
.L_3:
        /*0018*/ 	.byte	0x04, 0x12
        /*001a*/ 	.short	(.L_5 - .L_4)
	.align		4
.L_4:
        /*001c*/ 	.word	index@(_Z10minElementPiS_)
        /*0020*/ 	.word	0x00000000
.L_5:


//--------------------- .nv.compat                --------------------------
	.section	.nv.compat,"",@"SHT_CUDA_COMPAT_INFO"
	.align	4
        /*0000*/ 	.byte	0x02, 0x09, 0x00, 0x00, 0x02, 0x02, 0x01, 0x00, 0x02, 0x05, 0x05, 0x00, 0x03, 0x07, 0x01, 0x01
        /*0010*/ 	.byte	0x02, 0x03, 0x00, 0x00, 0x02, 0x06, 0x01, 0x00, 0x04, 0x0b, 0x08, 0x00, 0x09, 0x00, 0x00, 0x00
        /*0020*/ 	.byte	0x00, 0x00, 0x00, 0x00


//--------------------- .nv.info._Z10minElementPiS_ --------------------------
	.section	.nv.info._Z10minElementPiS_,"",@"SHT_CUDA_INFO"
	.sectionflags	@""
	.align	4


	//----- nvinfo : EIATTR_CUDA_API_VERSION
	.align		4
        /*0000*/ 	.byte	0x04, 0x37
        /*0002*/ 	.short	(.L_7 - .L_6)
.L_6:
        /*0004*/ 	.word	0x00000082


	//----- nvinfo : EIATTR_KPARAM_INFO
	.align		4
.L_7:
        /*0008*/ 	.byte	0x04, 0x17
        /*000a*/ 	.short	(.L_9 - .L_8)
.L_8:
        /*000c*/ 	.word	0x00000000
        /*0010*/ 	.short	0x0001
        /*0012*/ 	.short	0x0008
        /*0014*/ 	.byte	0x00, 0xf5, 0x21, 0x00


	//----- nvinfo : EIATTR_KPARAM_INFO
	.align		4
.L_9:
        /*0018*/ 	.byte	0x04, 0x17
        /*001a*/ 	.short	(.L_11 - .L_10)
.L_10:
        /*001c*/ 	.word	0x00000000
        /*0020*/ 	.short	0x0000
        /*0022*/ 	.short	0x0000
        /*0024*/ 	.byte	0x00, 0xf5, 0x21, 0x00


	//----- nvinfo : EIATTR_SPARSE_MMA_MASK
	.align		4
.L_11:
        /*0028*/ 	.byte	0x03, 0x50
        /*002a*/ 	.short	0x0000


	//----- nvinfo : EIATTR_MAXREG_COUNT
	.align		4
        /*002c*/ 	.byte	0x03, 0x1b
        /*002e*/ 	.short	0x00ff


	//----- nvinfo : EIATTR_MERCURY_ISA_VERSION
	.align		4
        /*0030*/ 	.byte	0x03, 0x5f
        /*0032*/ 	.short	0x0101


	//----- nvinfo : EIATTR_VRC_CTA_INIT_COUNT
	.align		4
        /*0034*/ 	.byte	0x02, 0x4a
	.zero		1
	.zero		1


	//----- nvinfo : EIATTR_EXIT_INSTR_OFFSETS
	.align		4
        /*0038*/ 	.byte	0x04, 0x1c
        /*003a*/ 	.short	(.L_13 - .L_12)


	//   ....[0]....
.L_12:
        /*003c*/ 	.word	0x00000540


	//----- nvinfo : EIATTR_CRS_STACK_SIZE
	.align		4
.L_13:
        /*0040*/ 	.byte	0x04, 0x1e
        /*0042*/ 	.short	(.L_15 - .L_14)
.L_14:
        /*0044*/ 	.word	0x00000000


	//----- nvinfo : EIATTR_CBANK_PARAM_SIZE
	.align		4
.L_15:
        /*0048*/ 	.byte	0x03, 0x19
        /*004a*/ 	.short	0x0010


	//----- nvinfo : EIATTR_PARAM_CBANK
	.align		4
        /*004c*/ 	.byte	0x04, 0x0a
        /*004e*/ 	.short	(.L_17 - .L_16)
	.align		4
.L_16:
        /*0050*/ 	.word	index@(.nv.constant0._Z10minElementPiS_)
        /*0054*/ 	.short	0x0380
        /*0056*/ 	.short	0x0010


	//----- nvinfo : EIATTR_SW_WAR
	.align		4
.L_17:
        /*0058*/ 	.byte	0x04, 0x36
        /*005a*/ 	.short	(.L_19 - .L_18)
.L_18:
        /*005c*/ 	.word	0x00000008
.L_19:


//--------------------- .nv.callgraph             --------------------------
	.section	.nv.callgraph,"",@"SHT_CUDA_CALLGRAPH"
	.align	4
	.sectionentsize	8
	.align		4
        /*0000*/ 	.word	0x00000000
	.align		4
        /*0004*/ 	.word	0xffffffff
	.align		4
        /*0008*/ 	.word	0x00000000
	.align		4
        /*000c*/ 	.word	0xfffffffe
	.align		4
        /*0010*/ 	.word	0x00000000
	.align		4
        /*0014*/ 	.word	0xfffffffd
	.align		4
        /*0018*/ 	.word	0x00000000
	.align		4
        /*001c*/ 	.word	0xfffffffc


//--------------------- .text._Z10minElementPiS_  --------------------------
	.section	.text._Z10minElementPiS_,"ax",@progbits
	.align	128
        .global         _Z10minElementPiS_
        .type           _Z10minElementPiS_,@function
        .size           _Z10minElementPiS_,(.L_x_19 - _Z10minElementPiS_)
        .other          _Z10minElementPiS_,@"STO_CUDA_ENTRY STV_DEFAULT"
_Z10minElementPiS_:
.text._Z10minElementPiS_:
[----:B------:R-:W-:Y:S01]  /*0000*/  LDC R1, c[0x0][0x37c] ;  /* 0x0000df00ff017b82 */ /* 0x000fe20000000800 */
[----:B------:R-:W0:Y:S01]  /*0010*/  S2R R7, SR_CTAID.X ;  /* 0x0000000000077919 */ /* 0x000e220000002500 */
[----:B------:R-:W0:Y:S06]  /*0020*/  LDCU UR4, c[0x0][0x360] ;  /* 0x00006c00ff0477ac */ /* 0x000e2c0008000800 */
[----:B------:R-:W1:Y:S01]  /*0030*/  LDC.64 R4, c[0x0][0x380] ;  /* 0x0000e000ff047b82 */ /* 0x000e620000000a00 */
[----:B------:R-:W-:Y:S01]  /*0040*/  BSSY.RECONVERGENT B0, `(.L_x_0) ;  /* 0x0000012000007945 */ /* 0x000fe20003800200 */
[----:B------:R-:W0:Y:S06]  /*0050*/  S2R R0, SR_TID.X ;  /* 0x0000000000007919 */ /* 0x000e2c0000002100 */
[----:B------:R-:W2:Y:S01]  /*0060*/  LDC.64 R2, c[0x0][0x380] ;  /* 0x0000e000ff027b82 */ /* 0x000ea20000000a00 */
[----:B0-----:R-:W-:Y:S01]  /*0070*/  IMAD R7, R7, UR4, R0 ;  /* 0x0000000407077c24 */ /* 0x001fe2000f8e0200 */
[----:B------:R-:W0:Y:S03]  /*0080*/  LDCU.64 UR4, c[0x0][0x358] ;  /* 0x00006b00ff0477ac */ /* 0x000e260008000a00 */
[C---:B-1----:R-:W-:Y:S01]  /*0090*/  IMAD.WIDE R4, R7.reuse, 0x4, R4 ;  /* 0x0000000407047825 */ /* 0x042fe200078e0204 */
[----:B------:R-:W-:-:S02]  /*00a0*/  ISETP.GT.AND P0, PT, R7, 0xff, PT ;  /* 0x000000ff0700780c */ /* 0x000fc40003f04270 */
[C---:B------:R-:W-:Y:S02]  /*00b0*/  ISETP.GT.AND P6, PT, R7.reuse, 0x7f, PT ;  /* 0x0000007f0700780c */ /* 0x040fe40003fc4270 */
[C---:B------:R-:W-:Y:S02]  /*00c0*/  ISETP.GT.AND P5, PT, R7.reuse, 0x3f, PT ;  /* 0x0000003f0700780c */ /* 0x040fe40003fa4270 */
[C---:B------:R-:W-:Y:S02]  /*00d0*/  ISETP.GT.AND P4, PT, R7.reuse, 0x1f, PT ;  /* 0x0000001f0700780c */ /* 0x040fe40003f84270 */
[C---:B------:R-:W-:Y:S02]  /*00e0*/  ISETP.GT.AND P3, PT, R7.reuse, 0xf, PT ;  /* 0x0000000f0700780c */ /* 0x040fe40003f64270 */
[C---:B------:R-:W-:Y:S02]  /*00f0*/  ISETP.GT.AND P2, PT, R7.reuse, 0x7, PT ;  /* 0x000000070700780c */ /* 0x040fe40003f44270 */
[----:B------:R-:W-:Y:S01]  /*0100*/  ISETP.GT.AND P1, PT, R7, 0x3, PT ;  /* 0x000000030700780c */ /* 0x000fe20003f24270 */
[----:B0-2---:R-:W-:-:S12]  /*0110*/  @P0 BRA `(.L_x_1) ;  /* 0x0000000000100947 */ /* 0x005fd80003800000 */
[----:B------:R-:W2:Y:S04]  /*0120*/  LDG.E R0, desc[UR4][R4.64] ;  /* 0x0000000404007981 */ /* 0x000ea8000c1e1900 */
[----:B------:R-:W2:Y:S02]  /*0130*/  LDG.E R9, desc[UR4][R4.64+0x400] ;  /* 0x0004000404097981 */ /* 0x000ea4000c1e1900 */
[----:B--2---:R-:W-:-:S13]  /*0140*/  ISETP.GT.AND P0, PT, R0, R9, PT ;  /* 0x000000090000720c */ /* 0x004fda0003f04270 */
[----:B------:R0:W-:Y:S02]  /*0150*/  @P0 STG.E desc[UR4][R4.64], R9 ;  /* 0x0000000904000986 */ /* 0x0001e4000c101904 */
.L_x_1:
[----:B------:R-:W-:Y:S05]  /*0160*/  BSYNC.RECONVERGENT B0 ;  /* 0x0000000000007941 */ /* 0x000fea0003800200 */
.L_x_0:
[----:B------:R-:W-:Y:S01]  /*0170*/  BSSY.RECONVERGENT B0, `(.L_x_2) ;  /* 0x0000007000007945 */ /* 0x000fe20003800200 */
[----:B------:R-:W-:-:S03]  /*0180*/  ISETP.GT.AND P0, PT, R7, 0x1, PT ;  /* 0x000000010700780c */ /* 0x000fc60003f04270 */
[----:B------:R-:W-:Y:S10]  /*0190*/  @P6 BRA `(.L_x_3) ;  /* 0x0000000000106947 */ /* 0x000ff40003800000 */
[----:B------:R-:W2:Y:S04]  /*01a0*/  LDG.E R0, desc[UR4][R4.64] ;  /* 0x0000000404007981 */ /* 0x000ea8000c1e1900 */
[----:B0-----:R-:W2:Y:S02]  /*01b0*/  LDG.E R9, desc[UR4][R4.64+0x200] ;  /* 0x0002000404097981 */ /* 0x001ea4000c1e1900 */
[----:B--2---:R-:W-:-:S13]  /*01c0*/  ISETP.GT.AND P6, PT, R0, R9, PT ;  /* 0x000000090000720c */ /* 0x004fda0003fc4270 */
[----:B------:R1:W-:Y:S02]  /*01d0*/  @P6 STG.E desc[UR4][R4.64], R9 ;  /* 0x0000000904006986 */ /* 0x0003e4000c101904 */
.L_x_3:
[----:B------:R-:W-:Y:S05]  /*01e0*/  BSYNC.RECONVERGENT B0 ;  /* 0x0000000000007941 */ /* 0x000fea0003800200 */
.L_x_2:
[----:B------:R-:W-:Y:S01]  /*01f0*/  BSSY.RECONVERGENT B0, `(.L_x_4) ;  /* 0x0000007000007945 */ /* 0x000fe20003800200 */
[----:B------:R-:W-:-:S03]  /*0200*/  ISETP.GT.AND P6, PT, R7, RZ, PT ;  /* 0x000000ff0700720c */ /* 0x000fc60003fc4270 */
[----:B------:R-:W-:Y:S10]  /*0210*/  @P5 BRA `(.L_x_5) ;  /* 0x0000000000105947 */ /* 0x000ff40003800000 */
[----:B------:R-:W2:Y:S04]  /*0220*/  LDG.E R0, desc[UR4][R4.64] ;  /* 0x0000000404007981 */ /* 0x000ea8000c1e1900 */
[----:B------:R-:W2:Y:S02]  /*0230*/  LDG.E R7, desc[UR4][R4.64+0x100] ;  /* 0x0001000404077981 */ /* 0x000ea4000c1e1900 */
[----:B--2---:R-:W-:-:S13]  /*0240*/  ISETP.GT.AND P5, PT, R0, R7, PT ;  /* 0x000000070000720c */ /* 0x004fda0003fa4270 */
[----:B------:R2:W-:Y:S02]  /*0250*/  @P5 STG.E desc[UR4][R4.64], R7 ;  /* 0x0000000704005986 */ /* 0x0005e4000c101904 */
.L_x_5:
[----:B------:R-:W-:Y:S05]  /*0260*/  BSYNC.RECONVERGENT B0 ;  /* 0x0000000000007941 */ /* 0x000fea0003800200 */
.L_x_4:
[----:B------:R-:W-:Y:S04]  /*0270*/  BSSY.RECONVERGENT B0, `(.L_x_6) ;  /* 0x0000006000007945 */ /* 0x000fe80003800200 */
[----:B------:R-:W-:Y:S05]  /*0280*/  @P4 BRA `(.L_x_7) ;  /* 0x0000000000104947 */ /* 0x000fea0003800000 */
[----:B------:R-:W3:Y:S04]  /*0290*/  LDG.E R0, desc[UR4][R4.64] ;  /* 0x0000000404007981 */ /* 0x000ee8000c1e1900 */
[----:B--2---:R-:W3:Y:S02]  /*02a0*/  LDG.E R7, desc[UR4][R4.64+0x80] ;  /* 0x0000800404077981 */ /* 0x004ee4000c1e1900 */
[----:B---3--:R-:W-:-:S13]  /*02b0*/  ISETP.GT.AND P4, PT, R0, R7, PT ;  /* 0x000000070000720c */ /* 0x008fda0003f84270 */
[----:B------:R3:W-:Y:S02]  /*02c0*/  @P4 STG.E desc[UR4][R4.64], R7 ;  /* 0x0000000704004986 */ /* 0x0007e4000c101904 */
.L_x_7:
[----:B------:R-:W-:Y:S05]  /*02d0*/  BSYNC.RECONVERGENT B0 ;  /* 0x0000000000007941 */ /* 0x000fea0003800200 */
.L_x_6:
[----:B------:R-:W-:Y:S04]  /*02e0*/  BSSY.RECONVERGENT B0, `(.L_x_8) ;  /* 0x0000006000007945 */ /* 0x000fe80003800200 */
[----:B------:R-:W-:Y:S05]  /*02f0*/  @P3 BRA `(.L_x_9) ;  /* 0x0000000000103947 */ /* 0x000fea0003800000 */
[----:B------:R-:W4:Y:S04]  /*0300*/  LDG.E R0, desc[UR4][R4.64] ;  /* 0x0000000404007981 */ /* 0x000f28000c1e1900 */
[----:B--23--:R-:W4:Y:S02]  /*0310*/  LDG.E R7, desc[UR4][R4.64+0x40] ;  /* 0x0000400404077981 */ /* 0x00cf24000c1e1900 */
[----:B----4-:R-:W-:-:S13]  /*0320*/  ISETP.GT.AND P3, PT, R0, R7, PT ;  /* 0x000000070000720c */ /* 0x010fda0003f64270 */
[----:B------:R4:W-:Y:S02]  /*0330*/  @P3 STG.E desc[UR4][R4.64], R7 ;  /* 0x0000000704003986 */ /* 0x0009e4000c101904 */
.L_x_9:
[----:B------:R-:W-:Y:S05]  /*0340*/  BSYNC.RECONVERGENT B0 ;  /* 0x0000000000007941 */ /* 0x000fea0003800200 */
.L_x_8:
[----:B------:R-:W-:Y:S04]  /*0350*/  BSSY.RECONVERGENT B0, `(.L_x_10) ;  /* 0x0000006000007945 */ /* 0x000fe80003800200 */
[----:B------:R-:W-:Y:S05]  /*0360*/  @P2 BRA `(.L_x_11) ;  /* 0x0000000000102947 */ /* 0x000fea0003800000 */
[----:B------:R-:W5:Y:S04]  /*0370*/  LDG.E R0, desc[UR4][R4.64] ;  /* 0x0000000404007981 */ /* 0x000f68000c1e1900 */
[----:B--234-:R-:W5:Y:S02]  /*0380*/  LDG.E R7, desc[UR4][R4.64+0x20] ;  /* 0x0000200404077981 */ /* 0x01cf64000c1e1900 */
[----:B-----5:R-:W-:-:S13]  /*0390*/  ISETP.GT.AND P2, PT, R0, R7, PT ;  /* 0x000000070000720c */ /* 0x020fda0003f44270 */
[----:B------:R2:W-:Y:S02]  /*03a0*/  @P2 STG.E desc[UR4][R4.64], R7 ;  /* 0x0000000704002986 */ /* 0x0005e4000c101904 */
.L_x_11:
[----:B------:R-:W-:Y:S05]  /*03b0*/  BSYNC.RECONVERGENT B0 ;  /* 0x0000000000007941 */ /* 0x000fea0003800200 */
.L_x_10:
[----:B------:R-:W-:Y:S04]  /*03c0*/  BSSY.RECONVERGENT B0, `(.L_x_12) ;  /* 0x0000006000007945 */ /* 0x000fe80003800200 */
[----:B------:R-:W-:Y:S05]  /*03d0*/  @P1 BRA `(.L_x_13) ;  /* 0x0000000000101947 */ /* 0x000fea0003800000 */
[----:B------:R-:W5:Y:S04]  /*03e0*/  LDG.E R0, desc[UR4][R4.64] ;  /* 0x0000000404007981 */ /* 0x000f68000c1e1900 */
[----:B--234-:R-:W5:Y:S02]  /*03f0*/  LDG.E R7, desc[UR4][R4.64+0x10] ;  /* 0x0000100404077981 */ /* 0x01cf64000c1e1900 */
[----:B-----5:R-:W-:-:S13]  /*0400*/  ISETP.GT.AND P1, PT, R0, R7, PT ;  /* 0x000000070000720c */ /* 0x020fda0003f24270 */
[----:B------:R2:W-:Y:S02]  /*0410*/  @P1 STG.E desc[UR4][R4.64], R7 ;  /* 0x0000000704001986 */ /* 0x0005e4000c101904 */
.L_x_13:
[----:B------:R-:W-:Y:S05]  /*0420*/  BSYNC.RECONVERGENT B0 ;  /* 0x0000000000007941 */ /* 0x000fea0003800200 */
.L_x_12:
[----:B------:R-:W-:Y:S04]  /*0430*/  BSSY.RECONVERGENT B0, `(.L_x_14) ;  /* 0x0000006000007945 */ /* 0x000fe80003800200 */
[----:B------:R-:W-:Y:S05]  /*0440*/  @P0 BRA `(.L_x_15) ;  /* 0x0000000000100947 */ /* 0x000fea0003800000 */
[----:B------:R-:W5:Y:S04]  /*0450*/  LDG.E R0, desc[UR4][R4.64] ;  /* 0x0000000404007981 */ /* 0x000f68000c1e1900 */
[----:B--234-:R-:W5:Y:S02]  /*0460*/  LDG.E R7, desc[UR4][R4.64+0x8] ;  /* 0x0000080404077981 */ /* 0x01cf64000c1e1900 */
[----:B-----5:R-:W-:-:S13]  /*0470*/  ISETP.GT.AND P0, PT, R0, R7, PT ;  /* 0x000000070000720c */ /* 0x020fda0003f04270 */
[----:B------:R2:W-:Y:S02]  /*0480*/  @P0 STG.E desc[UR4][R4.64], R7 ;  /* 0x0000000704000986 */ /* 0x0005e4000c101904 */
.L_x_15:
[----:B------:R-:W-:Y:S05]  /*0490*/  BSYNC.RECONVERGENT B0 ;  /* 0x0000000000007941 */ /* 0x000fea0003800200 */
.L_x_14:
[----:B------:R-:W-:Y:S04]  /*04a0*/  BSSY.RECONVERGENT B0, `(.L_x_16) ;  /* 0x0000006000007945 */ /* 0x000fe80003800200 */
[----:B------:R-:W-:Y:S05]  /*04b0*/  @P6 BRA `(.L_x_17) ;  /* 0x0000000000106947 */ /* 0x000fea0003800000 */
[----:B------:R-:W5:Y:S04]  /*04c0*/  LDG.E R0, desc[UR4][R4.64] ;  /* 0x0000000404007981 */ /* 0x000f68000c1e1900 */
[----:B--234-:R-:W5:Y:S02]  /*04d0*/  LDG.E R7, desc[UR4][R4.64+0x4] ;  /* 0x0000040404077981 */ /* 0x01cf64000c1e1900 */
[----:B-----5:R-:W-:-:S13]  /*04e0*/  ISETP.GT.AND P0, PT, R0, R7, PT ;  /* 0x000000070000720c */ /* 0x020fda0003f04270 */
[----:B------:R2:W-:Y:S02]  /*04f0*/  @P0 STG.E desc[UR4][R4.64], R7 ;  /* 0x0000000704000986 */ /* 0x0005e4000c101904 */
.L_x_17:
[----:B------:R-:W-:Y:S05]  /*0500*/  BSYNC.RECONVERGENT B0 ;  /* 0x0000000000007941 */ /* 0x000fea0003800200 */
.L_x_16:
[----:B------:R-:W5:Y:S01]  /*0510*/  LDG.E R3, desc[UR4][R2.64] ;  /* 0x0000000402037981 */ /* 0x000f62000c1e1900 */
[----:B01234-:R-:W5:Y:S03]  /*0520*/  LDC.64 R4, c[0x0][0x388] ;  /* 0x0000e200ff047b82 */ /* 0x01ff660000000a00 */
[----:B-----5:R-:W-:Y:S01]  /*0530*/  STG.E desc[UR4][R4.64], R3 ;  /* 0x0000000304007986 */ /* 0x020fe2000c101904 */
[----:B------:R-:W-:Y:S05]  /*0540*/  EXIT ;  /* 0x000000000000794d */ /* 0x000fea0003800000 */
.L_x_18:
[----:B------:R-:W-:-:S00]  /*0550*/  BRA `(.L_x_18) ;  /* 0xfffffffc00fc7947 */ /* 0x000fc0000383ffff */
[----:B------:R-:W-:-:S00]  /*0560*/  NOP ;  /* 0x0000000000007918 */ /* 0x000fc00000000000 */
        /* <DEDUP_REMOVED lines=9> */
.L_x_19:


//--------------------- .nv.shared.reserved.0     --------------------------
	.section	.nv.shared.reserved.0,"aw",@nobits
	.weak		__nv_reservedSMEM_offset_0_alias
	.size		__nv_reservedSMEM_offset_0_alias, 0, 64
	.other		__nv_reservedSMEM_offset_0_alias,@"STO_CUDA_RESERVED_SHARED STV_DEFAULT"
__nv_reservedSMEM_offset_0_alias:
	.zero		0
	.zero		64


//--------------------- .nv.constant0._Z10minElementPiS_ --------------------------
	.section	.nv.constant0._Z10minElementPiS_,"a",@progbits
	.sectionflags	@""
	.align	4
.nv.constant0._Z10minElementPiS_:
	.zero		912


//--------------------- SYMBOLS --------------------------

	.type		.nv.reservedSmem.offset0,@object
	.size		.nv.reservedSmem.offset0,0x4
